//
// Generated by NVIDIA NVVM Compiler
//
// Compiler Build ID: CL-36424714
// Cuda compilation tools, release 13.0, V13.0.88
// Based on NVVM 20.0.0
//

.version 9.0
.target sm_100
.address_size 64

	// .globl	_Z11topk_kernelPKfPfii

.visible .entry _Z11topk_kernelPKfPfii(
	.param .u64 .ptr .align 1 _Z11topk_kernelPKfPfii_param_0,
	.param .u64 .ptr .align 1 _Z11topk_kernelPKfPfii_param_1,
	.param .u32 _Z11topk_kernelPKfPfii_param_2,
	.param .u32 _Z11topk_kernelPKfPfii_param_3
)
{
	.local .align 4 .b8 	__local_depot0[20];
	.reg .b64 	%SP;
	.reg .b64 	%SPL;
	.reg .pred 	%p<96>;
	.reg .b32 	%r<47>;
	.reg .b32 	%f<134>;
	.reg .b64 	%rd<187>;

	mov.u64 	%SPL, __local_depot0;
	ld.param.u64 	%rd29, [_Z11topk_kernelPKfPfii_param_0];
	ld.param.u64 	%rd30, [_Z11topk_kernelPKfPfii_param_1];
	ld.param.u32 	%r23, [_Z11topk_kernelPKfPfii_param_2];
	ld.param.u32 	%r22, [_Z11topk_kernelPKfPfii_param_3];
	add.u64 	%rd1, %SPL, 0;
	mov.u32 	%r24, %ctaid.x;
	mov.u32 	%r25, %ntid.x;
	mov.u32 	%r26, %tid.x;
	mad.lo.s32 	%r1, %r24, %r25, %r26;
	setp.ge.s32 	%p1, %r1, %r23;
	@%p1 bra 	$L__BB0_134;
	cvta.to.global.u64 	%rd2, %rd29;
	mul.lo.s32 	%r2, %r22, %r1;
	mov.b32 	%r28, -8388609;
	st.local.u32 	[%rd1], %r28;
	st.local.u32 	[%rd1+4], %r28;
	st.local.u32 	[%rd1+8], %r28;
	st.local.u32 	[%rd1+12], %r28;
	st.local.u32 	[%rd1+16], %r28;
	setp.lt.s32 	%p2, %r22, 4;
	mov.b32 	%r45, 0;
	@%p2 bra 	$L__BB0_91;
	add.s32 	%r3, %r22, -4;
	setp.lt.u32 	%p3, %r3, 4;
	mov.b32 	%r45, 0;
	@%p3 bra 	$L__BB0_61;
	shr.u32 	%r32, %r3, 2;
	add.s32 	%r33, %r32, 1;
	mul.wide.s32 	%rd32, %r2, 4;
	add.s64 	%rd33, %rd32, %rd2;
	add.s64 	%rd173, %rd33, 16;
	and.b32  	%r34, %r33, 2147483646;
	neg.s32 	%r44, %r34;
	mov.b32 	%r45, 0;
$L__BB0_4:
	ld.global.nc.v4.f32 	{%f33, %f34, %f35, %f36}, [%rd173+-16];
	ld.local.f32 	%f125, [%rd1+16];
	setp.le.f32 	%p4, %f33, %f125;
	@%p4 bra 	$L__BB0_11;
	ld.local.f32 	%f38, [%rd1+12];
	setp.leu.f32 	%p5, %f33, %f38;
	mov.b64 	%rd174, 4;
	@%p5 bra 	$L__BB0_10;
	st.local.f32 	[%rd1+16], %f38;
	ld.local.f32 	%f39, [%rd1+8];
	setp.leu.f32 	%p6, %f33, %f39;
	mov.b64 	%rd174, 3;
	@%p6 bra 	$L__BB0_10;
	st.local.f32 	[%rd1+12], %f39;
	ld.local.f32 	%f40, [%rd1+4];
	setp.leu.f32 	%p7, %f33, %f40;
	mov.b64 	%rd174, 2;
	@%p7 bra 	$L__BB0_10;
	st.local.f32 	[%rd1+8], %f40;
	ld.local.f32 	%f41, [%rd1];
	setp.leu.f32 	%p8, %f33, %f41;
	mov.b64 	%rd174, 1;
	@%p8 bra 	$L__BB0_10;
	st.local.f32 	[%rd1+4], %f41;
	mov.b64 	%rd174, 0;
$L__BB0_10:
	shl.b64 	%rd39, %rd174, 2;
	add.s64 	%rd40, %rd1, %rd39;
	st.local.f32 	[%rd40], %f33;
	ld.local.f32 	%f125, [%rd1+16];
$L__BB0_11:
	setp.le.f32 	%p9, %f34, %f125;
	@%p9 bra 	$L__BB0_18;
	ld.local.f32 	%f44, [%rd1+12];
	setp.leu.f32 	%p10, %f34, %f44;
	mov.b64 	%rd175, 4;
	@%p10 bra 	$L__BB0_17;
	st.local.f32 	[%rd1+16], %f44;
	ld.local.f32 	%f45, [%rd1+8];
	setp.leu.f32 	%p11, %f34, %f45;
	mov.b64 	%rd175, 3;
	@%p11 bra 	$L__BB0_17;
	st.local.f32 	[%rd1+12], %f45;
	ld.local.f32 	%f46, [%rd1+4];
	setp.leu.f32 	%p12, %f34, %f46;
	mov.b64 	%rd175, 2;
	@%p12 bra 	$L__BB0_17;
	st.local.f32 	[%rd1+8], %f46;
	ld.local.f32 	%f47, [%rd1];
	setp.leu.f32 	%p13, %f34, %f47;
	mov.b64 	%rd175, 1;
	@%p13 bra 	$L__BB0_17;
	st.local.f32 	[%rd1+4], %f47;
	mov.b64 	%rd175, 0;
$L__BB0_17:
	shl.b64 	%rd46, %rd175, 2;
	add.s64 	%rd47, %rd1, %rd46;
	st.local.f32 	[%rd47], %f34;
	ld.local.f32 	%f125, [%rd1+16];
$L__BB0_18:
	setp.le.f32 	%p14, %f35, %f125;
	@%p14 bra 	$L__BB0_25;
	ld.local.f32 	%f50, [%rd1+12];
	setp.leu.f32 	%p15, %f35, %f50;
	mov.b64 	%rd176, 4;
	@%p15 bra 	$L__BB0_24;
	st.local.f32 	[%rd1+16], %f50;
	ld.local.f32 	%f51, [%rd1+8];
	setp.leu.f32 	%p16, %f35, %f51;
	mov.b64 	%rd176, 3;
	@%p16 bra 	$L__BB0_24;
	st.local.f32 	[%rd1+12], %f51;
	ld.local.f32 	%f52, [%rd1+4];
	setp.leu.f32 	%p17, %f35, %f52;
	mov.b64 	%rd176, 2;
	@%p17 bra 	$L__BB0_24;
	st.local.f32 	[%rd1+8], %f52;
	ld.local.f32 	%f53, [%rd1];
	setp.leu.f32 	%p18, %f35, %f53;
	mov.b64 	%rd176, 1;
	@%p18 bra 	$L__BB0_24;
	st.local.f32 	[%rd1+4], %f53;
	mov.b64 	%rd176, 0;
$L__BB0_24:
	shl.b64 	%rd53, %rd176, 2;
	add.s64 	%rd54, %rd1, %rd53;
	st.local.f32 	[%rd54], %f35;
	ld.local.f32 	%f125, [%rd1+16];
$L__BB0_25:
	setp.le.f32 	%p19, %f36, %f125;
	@%p19 bra 	$L__BB0_32;
	ld.local.f32 	%f56, [%rd1+12];
	setp.leu.f32 	%p20, %f36, %f56;
	mov.b64 	%rd177, 4;
	@%p20 bra 	$L__BB0_31;
	st.local.f32 	[%rd1+16], %f56;
	ld.local.f32 	%f57, [%rd1+8];
	setp.leu.f32 	%p21, %f36, %f57;
	mov.b64 	%rd177, 3;
	@%p21 bra 	$L__BB0_31;
	st.local.f32 	[%rd1+12], %f57;
	ld.local.f32 	%f58, [%rd1+4];
	setp.leu.f32 	%p22, %f36, %f58;
	mov.b64 	%rd177, 2;
	@%p22 bra 	$L__BB0_31;
	st.local.f32 	[%rd1+8], %f58;
	ld.local.f32 	%f59, [%rd1];
	setp.leu.f32 	%p23, %f36, %f59;
	mov.b64 	%rd177, 1;
	@%p23 bra 	$L__BB0_31;
	st.local.f32 	[%rd1+4], %f59;
	mov.b64 	%rd177, 0;
$L__BB0_31:
	shl.b64 	%rd60, %rd177, 2;
	add.s64 	%rd61, %rd1, %rd60;
	st.local.f32 	[%rd61], %f36;
	ld.local.f32 	%f125, [%rd1+16];
$L__BB0_32:
	ld.global.nc.v4.f32 	{%f62, %f63, %f64, %f65}, [%rd173];
	setp.le.f32 	%p24, %f62, %f125;
	@%p24 bra 	$L__BB0_39;
	ld.local.f32 	%f66, [%rd1+12];
	setp.leu.f32 	%p25, %f62, %f66;
	mov.b64 	%rd178, 4;
	@%p25 bra 	$L__BB0_38;
	st.local.f32 	[%rd1+16], %f66;
	ld.local.f32 	%f67, [%rd1+8];
	setp.leu.f32 	%p26, %f62, %f67;
	mov.b64 	%rd178, 3;
	@%p26 bra 	$L__BB0_38;
	st.local.f32 	[%rd1+12], %f67;
	ld.local.f32 	%f68, [%rd1+4];
	setp.leu.f32 	%p27, %f62, %f68;
	mov.b64 	%rd178, 2;
	@%p27 bra 	$L__BB0_38;
	st.local.f32 	[%rd1+8], %f68;
	ld.local.f32 	%f69, [%rd1];
	setp.leu.f32 	%p28, %f62, %f69;
	mov.b64 	%rd178, 1;
	@%p28 bra 	$L__BB0_38;
	st.local.f32 	[%rd1+4], %f69;
	mov.b64 	%rd178, 0;
$L__BB0_38:
	shl.b64 	%rd67, %rd178, 2;
	add.s64 	%rd68, %rd1, %rd67;
	st.local.f32 	[%rd68], %f62;
	ld.local.f32 	%f125, [%rd1+16];
$L__BB0_39:
	setp.le.f32 	%p29, %f63, %f125;
	@%p29 bra 	$L__BB0_46;
	ld.local.f32 	%f72, [%rd1+12];
	setp.leu.f32 	%p30, %f63, %f72;
	mov.b64 	%rd179, 4;
	@%p30 bra 	$L__BB0_45;
	st.local.f32 	[%rd1+16], %f72;
	ld.local.f32 	%f73, [%rd1+8];
	setp.leu.f32 	%p31, %f63, %f73;
	mov.b64 	%rd179, 3;
	@%p31 bra 	$L__BB0_45;
	st.local.f32 	[%rd1+12], %f73;
	ld.local.f32 	%f74, [%rd1+4];
	setp.leu.f32 	%p32, %f63, %f74;
	mov.b64 	%rd179, 2;
	@%p32 bra 	$L__BB0_45;
	st.local.f32 	[%rd1+8], %f74;
	ld.local.f32 	%f75, [%rd1];
	setp.leu.f32 	%p33, %f63, %f75;
	mov.b64 	%rd179, 1;
	@%p33 bra 	$L__BB0_45;
	st.local.f32 	[%rd1+4], %f75;
	mov.b64 	%rd179, 0;
$L__BB0_45:
	shl.b64 	%rd74, %rd179, 2;
	add.s64 	%rd75, %rd1, %rd74;
	st.local.f32 	[%rd75], %f63;
	ld.local.f32 	%f125, [%rd1+16];
$L__BB0_46:
	setp.le.f32 	%p34, %f64, %f125;
	@%p34 bra 	$L__BB0_53;
	ld.local.f32 	%f78, [%rd1+12];
	setp.leu.f32 	%p35, %f64, %f78;
	mov.b64 	%rd180, 4;
	@%p35 bra 	$L__BB0_52;
	st.local.f32 	[%rd1+16], %f78;
	ld.local.f32 	%f79, [%rd1+8];
	setp.leu.f32 	%p36, %f64, %f79;
	mov.b64 	%rd180, 3;
	@%p36 bra 	$L__BB0_52;
	st.local.f32 	[%rd1+12], %f79;
	ld.local.f32 	%f80, [%rd1+4];
	setp.leu.f32 	%p37, %f64, %f80;
	mov.b64 	%rd180, 2;
	@%p37 bra 	$L__BB0_52;
	st.local.f32 	[%rd1+8], %f80;
	ld.local.f32 	%f81, [%rd1];
	setp.leu.f32 	%p38, %f64, %f81;
	mov.b64 	%rd180, 1;
	@%p38 bra 	$L__BB0_52;
	st.local.f32 	[%rd1+4], %f81;
	mov.b64 	%rd180, 0;
$L__BB0_52:
	shl.b64 	%rd81, %rd180, 2;
	add.s64 	%rd82, %rd1, %rd81;
	st.local.f32 	[%rd82], %f64;
	ld.local.f32 	%f125, [%rd1+16];
$L__BB0_53:
	setp.le.f32 	%p39, %f65, %f125;
	@%p39 bra 	$L__BB0_60;
	ld.local.f32 	%f84, [%rd1+12];
	setp.leu.f32 	%p40, %f65, %f84;
	mov.b64 	%rd181, 4;
	@%p40 bra 	$L__BB0_59;
	st.local.f32 	[%rd1+16], %f84;
	ld.local.f32 	%f85, [%rd1+8];
	setp.leu.f32 	%p41, %f65, %f85;
	mov.b64 	%rd181, 3;
	@%p41 bra 	$L__BB0_59;
	st.local.f32 	[%rd1+12], %f85;
	ld.local.f32 	%f86, [%rd1+4];
	setp.leu.f32 	%p42, %f65, %f86;
	mov.b64 	%rd181, 2;
	@%p42 bra 	$L__BB0_59;
	st.local.f32 	[%rd1+8], %f86;
	ld.local.f32 	%f87, [%rd1];
	setp.leu.f32 	%p43, %f65, %f87;
	mov.b64 	%rd181, 1;
	@%p43 bra 	$L__BB0_59;
	st.local.f32 	[%rd1+4], %f87;
	mov.b64 	%rd181, 0;
$L__BB0_59:
	shl.b64 	%rd88, %rd181, 2;
	add.s64 	%rd89, %rd1, %rd88;
	st.local.f32 	[%rd89], %f65;
$L__BB0_60:
	add.s32 	%r45, %r45, 8;
	add.s64 	%rd173, %rd173, 32;
	add.s32 	%r44, %r44, 2;
	setp.eq.s32 	%p44, %r44, 0;
	@%p44 bra 	$L__BB0_61;
	bra.uni 	$L__BB0_4;
$L__BB0_61:
	and.b32  	%r35, %r3, 4;
	setp.ne.s32 	%p45, %r35, 0;
	@%p45 bra 	$L__BB0_91;
	mul.wide.s32 	%rd90, %r2, 4;
	add.s64 	%rd91, %rd2, %rd90;
	mul.wide.u32 	%rd92, %r45, 4;
	add.s64 	%rd93, %rd91, %rd92;
	ld.global.nc.v4.f32 	{%f1, %f2, %f3, %f4}, [%rd93];
	ld.local.f32 	%f122, [%rd1+16];
	setp.le.f32 	%p46, %f1, %f122;
	@%p46 bra 	$L__BB0_69;
	ld.local.f32 	%f6, [%rd1+12];
	setp.leu.f32 	%p47, %f1, %f6;
	mov.b64 	%rd167, 4;
	@%p47 bra 	$L__BB0_68;
	st.local.f32 	[%rd1+16], %f6;
	ld.local.f32 	%f7, [%rd1+8];
	setp.leu.f32 	%p48, %f1, %f7;
	mov.b64 	%rd167, 3;
	@%p48 bra 	$L__BB0_68;
	st.local.f32 	[%rd1+12], %f7;
	ld.local.f32 	%f8, [%rd1+4];
	setp.leu.f32 	%p49, %f1, %f8;
	mov.b64 	%rd167, 2;
	@%p49 bra 	$L__BB0_68;
	st.local.f32 	[%rd1+8], %f8;
	ld.local.f32 	%f9, [%rd1];
	setp.leu.f32 	%p50, %f1, %f9;
	mov.b64 	%rd167, 1;
	@%p50 bra 	$L__BB0_68;
	st.local.f32 	[%rd1+4], %f9;
	mov.b64 	%rd167, 0;
$L__BB0_68:
	shl.b64 	%rd99, %rd167, 2;
	add.s64 	%rd100, %rd1, %rd99;
	st.local.f32 	[%rd100], %f1;
	ld.local.f32 	%f122, [%rd1+16];
$L__BB0_69:
	setp.le.f32 	%p51, %f2, %f122;
	@%p51 bra 	$L__BB0_76;
	ld.local.f32 	%f12, [%rd1+12];
	setp.leu.f32 	%p52, %f2, %f12;
	mov.b64 	%rd168, 4;
	@%p52 bra 	$L__BB0_75;
	st.local.f32 	[%rd1+16], %f12;
	ld.local.f32 	%f13, [%rd1+8];
	setp.leu.f32 	%p53, %f2, %f13;
	mov.b64 	%rd168, 3;
	@%p53 bra 	$L__BB0_75;
	st.local.f32 	[%rd1+12], %f13;
	ld.local.f32 	%f14, [%rd1+4];
	setp.leu.f32 	%p54, %f2, %f14;
	mov.b64 	%rd168, 2;
	@%p54 bra 	$L__BB0_75;
	st.local.f32 	[%rd1+8], %f14;
	ld.local.f32 	%f15, [%rd1];
	setp.leu.f32 	%p55, %f2, %f15;
	mov.b64 	%rd168, 1;
	@%p55 bra 	$L__BB0_75;
	st.local.f32 	[%rd1+4], %f15;
	mov.b64 	%rd168, 0;
$L__BB0_75:
	shl.b64 	%rd106, %rd168, 2;
	add.s64 	%rd107, %rd1, %rd106;
	st.local.f32 	[%rd107], %f2;
	ld.local.f32 	%f122, [%rd1+16];
$L__BB0_76:
	setp.le.f32 	%p56, %f3, %f122;
	@%p56 bra 	$L__BB0_83;
	ld.local.f32 	%f18, [%rd1+12];
	setp.leu.f32 	%p57, %f3, %f18;
	mov.b64 	%rd169, 4;
	@%p57 bra 	$L__BB0_82;
	st.local.f32 	[%rd1+16], %f18;
	ld.local.f32 	%f19, [%rd1+8];
	setp.leu.f32 	%p58, %f3, %f19;
	mov.b64 	%rd169, 3;
	@%p58 bra 	$L__BB0_82;
	st.local.f32 	[%rd1+12], %f19;
	ld.local.f32 	%f20, [%rd1+4];
	setp.leu.f32 	%p59, %f3, %f20;
	mov.b64 	%rd169, 2;
	@%p59 bra 	$L__BB0_82;
	st.local.f32 	[%rd1+8], %f20;
	ld.local.f32 	%f21, [%rd1];
	setp.leu.f32 	%p60, %f3, %f21;
	mov.b64 	%rd169, 1;
	@%p60 bra 	$L__BB0_82;
	st.local.f32 	[%rd1+4], %f21;
	mov.b64 	%rd169, 0;
$L__BB0_82:
	shl.b64 	%rd113, %rd169, 2;
	add.s64 	%rd114, %rd1, %rd113;
	st.local.f32 	[%rd114], %f3;
	ld.local.f32 	%f122, [%rd1+16];
$L__BB0_83:
	setp.le.f32 	%p61, %f4, %f122;
	@%p61 bra 	$L__BB0_90;
	ld.local.f32 	%f24, [%rd1+12];
	setp.leu.f32 	%p62, %f4, %f24;
	mov.b64 	%rd170, 4;
	@%p62 bra 	$L__BB0_89;
	st.local.f32 	[%rd1+16], %f24;
	ld.local.f32 	%f25, [%rd1+8];
	setp.leu.f32 	%p63, %f4, %f25;
	mov.b64 	%rd170, 3;
	@%p63 bra 	$L__BB0_89;
	st.local.f32 	[%rd1+12], %f25;
	ld.local.f32 	%f26, [%rd1+4];
	setp.leu.f32 	%p64, %f4, %f26;
	mov.b64 	%rd170, 2;
	@%p64 bra 	$L__BB0_89;
	st.local.f32 	[%rd1+8], %f26;
	ld.local.f32 	%f27, [%rd1];
	setp.leu.f32 	%p65, %f4, %f27;
	mov.b64 	%rd170, 1;
	@%p65 bra 	$L__BB0_89;
	st.local.f32 	[%rd1+4], %f27;
	mov.b64 	%rd170, 0;
$L__BB0_89:
	shl.b64 	%rd120, %rd170, 2;
	add.s64 	%rd121, %rd1, %rd120;
	st.local.f32 	[%rd121], %f4;
$L__BB0_90:
	add.s32 	%r45, %r45, 4;
$L__BB0_91:
	setp.ge.s32 	%p66, %r45, %r22;
	@%p66 bra 	$L__BB0_133;
	sub.s32 	%r36, %r22, %r45;
	and.b32  	%r9, %r36, 3;
	setp.eq.s32 	%p67, %r9, 0;
	mov.u32 	%r43, %r45;
	@%p67 bra 	$L__BB0_102;
	mul.wide.s32 	%rd122, %r2, 4;
	mul.wide.u32 	%rd123, %r45, 4;
	add.s64 	%rd124, %rd122, %rd123;
	add.s64 	%rd171, %rd2, %rd124;
	neg.s32 	%r42, %r9;
	add.s32 	%r43, %r45, %r9;
$L__BB0_94:
	.pragma "nounroll";
	ld.global.nc.f32 	%f28, [%rd171];
	ld.local.f32 	%f115, [%rd1+16];
	setp.le.f32 	%p68, %f28, %f115;
	@%p68 bra 	$L__BB0_101;
	ld.local.f32 	%f29, [%rd1+12];
	setp.leu.f32 	%p69, %f28, %f29;
	mov.b64 	%rd172, 4;
	@%p69 bra 	$L__BB0_100;
	st.local.f32 	[%rd1+16], %f29;
	ld.local.f32 	%f30, [%rd1+8];
	setp.leu.f32 	%p70, %f28, %f30;
	mov.b64 	%rd172, 3;
	@%p70 bra 	$L__BB0_100;
	st.local.f32 	[%rd1+12], %f30;
	ld.local.f32 	%f31, [%rd1+4];
	setp.leu.f32 	%p71, %f28, %f31;
	mov.b64 	%rd172, 2;
	@%p71 bra 	$L__BB0_100;
	st.local.f32 	[%rd1+8], %f31;
	ld.local.f32 	%f32, [%rd1];
	setp.leu.f32 	%p72, %f28, %f32;
	mov.b64 	%rd172, 1;
	@%p72 bra 	$L__BB0_100;
	st.local.f32 	[%rd1+4], %f32;
	mov.b64 	%rd172, 0;
$L__BB0_100:
	shl.b64 	%rd130, %rd172, 2;
	add.s64 	%rd131, %rd1, %rd130;
	st.local.f32 	[%rd131], %f28;
$L__BB0_101:
	add.s64 	%rd171, %rd171, 4;
	add.s32 	%r42, %r42, 1;
	setp.ne.s32 	%p73, %r42, 0;
	@%p73 bra 	$L__BB0_94;
$L__BB0_102:
	sub.s32 	%r37, %r45, %r22;
	setp.gt.u32 	%p74, %r37, -4;
	@%p74 bra 	$L__BB0_133;
	sub.s32 	%r46, %r43, %r22;
	mul.wide.s32 	%rd132, %r2, 4;
	mul.wide.u32 	%rd133, %r43, 4;
	add.s64 	%rd134, %rd132, %rd133;
	add.s64 	%rd135, %rd134, %rd2;
	add.s64 	%rd182, %rd135, 8;
$L__BB0_104:
	ld.global.nc.f32 	%f88, [%rd182+-8];
	ld.local.f32 	%f132, [%rd1+16];
	setp.le.f32 	%p75, %f88, %f132;
	@%p75 bra 	$L__BB0_111;
	ld.local.f32 	%f90, [%rd1+12];
	setp.leu.f32 	%p76, %f88, %f90;
	mov.b64 	%rd183, 4;
	@%p76 bra 	$L__BB0_110;
	st.local.f32 	[%rd1+16], %f90;
	ld.local.f32 	%f91, [%rd1+8];
	setp.leu.f32 	%p77, %f88, %f91;
	mov.b64 	%rd183, 3;
	@%p77 bra 	$L__BB0_110;
	st.local.f32 	[%rd1+12], %f91;
	ld.local.f32 	%f92, [%rd1+4];
	setp.leu.f32 	%p78, %f88, %f92;
	mov.b64 	%rd183, 2;
	@%p78 bra 	$L__BB0_110;
	st.local.f32 	[%rd1+8], %f92;
	ld.local.f32 	%f93, [%rd1];
	setp.leu.f32 	%p79, %f88, %f93;
	mov.b64 	%rd183, 1;
	@%p79 bra 	$L__BB0_110;
	st.local.f32 	[%rd1+4], %f93;
	mov.b64 	%rd183, 0;
$L__BB0_110:
	shl.b64 	%rd141, %rd183, 2;
	add.s64 	%rd142, %rd1, %rd141;
	st.local.f32 	[%rd142], %f88;
	ld.local.f32 	%f132, [%rd1+16];
$L__BB0_111:
	ld.global.nc.f32 	%f96, [%rd182+-4];
	setp.le.f32 	%p80, %f96, %f132;
	@%p80 bra 	$L__BB0_118;
	ld.local.f32 	%f97, [%rd1+12];
	setp.leu.f32 	%p81, %f96, %f97;
	mov.b64 	%rd184, 4;
	@%p81 bra 	$L__BB0_117;
	st.local.f32 	[%rd1+16], %f97;
	ld.local.f32 	%f98, [%rd1+8];
	setp.leu.f32 	%p82, %f96, %f98;
	mov.b64 	%rd184, 3;
	@%p82 bra 	$L__BB0_117;
	st.local.f32 	[%rd1+12], %f98;
	ld.local.f32 	%f99, [%rd1+4];
	setp.leu.f32 	%p83, %f96, %f99;
	mov.b64 	%rd184, 2;
	@%p83 bra 	$L__BB0_117;
	st.local.f32 	[%rd1+8], %f99;
	ld.local.f32 	%f100, [%rd1];
	setp.leu.f32 	%p84, %f96, %f100;
	mov.b64 	%rd184, 1;
	@%p84 bra 	$L__BB0_117;
	st.local.f32 	[%rd1+4], %f100;
	mov.b64 	%rd184, 0;
$L__BB0_117:
	shl.b64 	%rd148, %rd184, 2;
	add.s64 	%rd149, %rd1, %rd148;
	st.local.f32 	[%rd149], %f96;
	ld.local.f32 	%f132, [%rd1+16];
$L__BB0_118:
	ld.global.nc.f32 	%f103, [%rd182];
	setp.le.f32 	%p85, %f103, %f132;
	@%p85 bra 	$L__BB0_125;
	ld.local.f32 	%f104, [%rd1+12];
	setp.leu.f32 	%p86, %f103, %f104;
	mov.b64 	%rd185, 4;
	@%p86 bra 	$L__BB0_124;
	st.local.f32 	[%rd1+16], %f104;
	ld.local.f32 	%f105, [%rd1+8];
	setp.leu.f32 	%p87, %f103, %f105;
	mov.b64 	%rd185, 3;
	@%p87 bra 	$L__BB0_124;
	st.local.f32 	[%rd1+12], %f105;
	ld.local.f32 	%f106, [%rd1+4];
	setp.leu.f32 	%p88, %f103, %f106;
	mov.b64 	%rd185, 2;
	@%p88 bra 	$L__BB0_124;
	st.local.f32 	[%rd1+8], %f106;
	ld.local.f32 	%f107, [%rd1];
	setp.leu.f32 	%p89, %f103, %f107;
	mov.b64 	%rd185, 1;
	@%p89 bra 	$L__BB0_124;
	st.local.f32 	[%rd1+4], %f107;
	mov.b64 	%rd185, 0;
$L__BB0_124:
	shl.b64 	%rd155, %rd185, 2;
	add.s64 	%rd156, %rd1, %rd155;
	st.local.f32 	[%rd156], %f103;
	ld.local.f32 	%f132, [%rd1+16];
$L__BB0_125:
	ld.global.nc.f32 	%f110, [%rd182+4];
	setp.le.f32 	%p90, %f110, %f132;
	@%p90 bra 	$L__BB0_132;
	ld.local.f32 	%f111, [%rd1+12];
	setp.leu.f32 	%p91, %f110, %f111;
	mov.b64 	%rd186, 4;
	@%p91 bra 	$L__BB0_131;
	st.local.f32 	[%rd1+16], %f111;
	ld.local.f32 	%f112, [%rd1+8];
	setp.leu.f32 	%p92, %f110, %f112;
	mov.b64 	%rd186, 3;
	@%p92 bra 	$L__BB0_131;
	st.local.f32 	[%rd1+12], %f112;
	ld.local.f32 	%f113, [%rd1+4];
	setp.leu.f32 	%p93, %f110, %f113;
	mov.b64 	%rd186, 2;
	@%p93 bra 	$L__BB0_131;
	st.local.f32 	[%rd1+8], %f113;
	ld.local.f32 	%f114, [%rd1];
	setp.leu.f32 	%p94, %f110, %f114;
	mov.b64 	%rd186, 1;
	@%p94 bra 	$L__BB0_131;
	st.local.f32 	[%rd1+4], %f114;
	mov.b64 	%rd186, 0;
$L__BB0_131:
	shl.b64 	%rd162, %rd186, 2;
	add.s64 	%rd163, %rd1, %rd162;
	st.local.f32 	[%rd163], %f110;
$L__BB0_132:
	add.s32 	%r46, %r46, 4;
	add.s64 	%rd182, %rd182, 16;
	setp.ne.s32 	%p95, %r46, 0;
	@%p95 bra 	$L__BB0_104;
$L__BB0_133:
	mul.lo.s32 	%r38, %r1, 5;
	ld.local.f32 	%f116, [%rd1];
	cvta.to.global.u64 	%rd164, %rd30;
	mul.wide.s32 	%rd165, %r38, 4;
	add.s64 	%rd166, %rd164, %rd165;
	st.global.f32 	[%rd166], %f116;
	ld.local.f32 	%f117, [%rd1+4];
	st.global.f32 	[%rd166+4], %f117;
	ld.local.f32 	%f118, [%rd1+8];
	st.global.f32 	[%rd166+8], %f118;
	ld.local.f32 	%f119, [%rd1+12];
	st.global.f32 	[%rd166+12], %f119;
	ld.local.f32 	%f120, [%rd1+16];
	st.global.f32 	[%rd166+16], %f120;
$L__BB0_134:
	ret;

}


// ===== COMPILED SASS (sm_100) =====

	.target	sm_100

	.elftype	@"ET_EXEC"


//--------------------- .note.nv.tkinfo           --------------------------
	.section	.note.nv.tkinfo,"",@"SHT_NOTE"
	.sectionflags	@"SHF_NOTE_NV_TKINFO"
	.tkinfo
        /*0018*/ 	.word	0x00000002
        /*0030*/ 	.string	""
        /*0030*/ 	.string	"ptxas"
        /*0030*/ 	.string	"Cuda compilation tools, release 13.0, V13.0.88"
        /*0030*/ 	.string	"Build cuda_13.0.r13.0/compiler.36424714_0"
        /*0030*/ 	.string	"-arch sm_100 -m 64 "



//--------------------- .note.nv.cuinfo           --------------------------
	.section	.note.nv.cuinfo,"",@"SHT_NOTE"
	.sectionflags	@"SHF_NOTE_NV_CUINFO"
        /*0018*/ 	.short	0x0002
        /*001a*/ 	.short	0x0064
        /*001c*/ 	.short	0x0082
	.zero		2


//--------------------- .nv.info                  --------------------------
	.section	.nv.info,"",@"SHT_CUDA_INFO"
	.align	4


	//----- nvinfo : EIATTR_REGCOUNT
	.align		4
        /*0000*/ 	.byte	0x04, 0x2f
        /*0002*/ 	.short	(.L_1 - .L_0)
	.align		4
.L_0:
        /*0004*/ 	.word	index@(_Z11topk_kernelPKfPfii)
        /*0008*/ 	.word	0x00000012


	//----- nvinfo : EIATTR_FRAME_SIZE
	.align		4
.L_1:
        /*000c*/ 	.byte	0x04, 0x11
        /*000e*/ 	.short	(.L_3 - .L_2)
	.align		4
.L_2:
        /*0010*/ 	.word	index@(_Z11topk_kernelPKfPfii)
        /*0014*/ 	.word	0x00000000


	//----- nvinfo : EIATTR_MIN_STACK_SIZE
	.align		4
.L_3:
        /*0018*/ 	.byte	0x04, 0x12
        /*001a*/ 	.short	(.L_5 - .L_4)
	.align		4
.L_4:
        /*001c*/ 	.word	index@(_Z11topk_kernelPKfPfii)
        /*0020*/ 	.word	0x00000000
.L_5:


//--------------------- .nv.compat                --------------------------
	.section	.nv.compat,"",@"SHT_CUDA_COMPAT_INFO"
	.align	4
        /*0000*/ 	.byte	0x02, 0x09, 0x00, 0x00, 0x02, 0x02, 0x01, 0x00, 0x02, 0x05, 0x05, 0x00, 0x03, 0x07, 0x01, 0x01
        /*0010*/ 	.byte	0x02, 0x03, 0x00, 0x00, 0x02, 0x06, 0x01, 0x00, 0x04, 0x0b, 0x08, 0x00, 0x09, 0x00, 0x00, 0x00
        /*0020*/ 	.byte	0x00, 0x00, 0x00, 0x00


//--------------------- .nv.info._Z11topk_kernelPKfPfii --------------------------
	.section	.nv.info._Z11topk_kernelPKfPfii,"",@"SHT_CUDA_INFO"
	.sectionflags	@""
	.align	4


	//----- nvinfo : EIATTR_CUDA_API_VERSION
	.align		4
        /*0000*/ 	.byte	0x04, 0x37
        /*0002*/ 	.short	(.L_7 - .L_6)
.L_6:
        /*0004*/ 	.word	0x00000082


	//----- nvinfo : EIATTR_KPARAM_INFO
	.align		4
.L_7:
        /*0008*/ 	.byte	0x04, 0x17
        /*000a*/ 	.short	(.L_9 - .L_8)
.L_8:
        /*000c*/ 	.word	0x00000000
        /*0010*/ 	.short	0x0003
        /*0012*/ 	.short	0x0014
        /*0014*/ 	.byte	0x00, 0xf0, 0x11, 0x00


	//----- nvinfo : EIATTR_KPARAM_INFO
	.align		4
.L_9:
        /*0018*/ 	.byte	0x04, 0x17
        /*001a*/ 	.short	(.L_11 - .L_10)
.L_10:
        /*001c*/ 	.word	0x00000000
        /*0020*/ 	.short	0x0002
        /*0022*/ 	.short	0x0010
        /*0024*/ 	.byte	0x00, 0xf0, 0x11, 0x00


	//----- nvinfo : EIATTR_KPARAM_INFO
	.align		4
.L_11:
        /*0028*/ 	.byte	0x04, 0x17
        /*002a*/ 	.short	(.L_13 - .L_12)
.L_12:
        /*002c*/ 	.word	0x00000000
        /*0030*/ 	.short	0x0001
        /*0032*/ 	.short	0x0008
        /*0034*/ 	.byte	0x00, 0xf5, 0x21, 0x00


	//----- nvinfo : EIATTR_KPARAM_INFO
	.align		4
.L_13:
        /*0038*/ 	.byte	0x04, 0x17
        /*003a*/ 	.short	(.L_15 - .L_14)
.L_14:
        /*003c*/ 	.word	0x00000000
        /*0040*/ 	.short	0x0000
        /*0042*/ 	.short	0x0000
        /*0044*/ 	.byte	0x00, 0xf5, 0x21, 0x00


	//----- nvinfo : EIATTR_SPARSE_MMA_MASK
	.align		4
.L_15:
        /*0048*/ 	.byte	0x03, 0x50
        /*004a*/ 	.short	0x0000


	//----- nvinfo : EIATTR_MAXREG_COUNT
	.align		4
        /*004c*/ 	.byte	0x03, 0x1b
        /*004e*/ 	.short	0x00ff


	//----- nvinfo : EIATTR_MERCURY_ISA_VERSION
	.align		4
        /*0050*/ 	.byte	0x03, 0x5f
        /*0052*/ 	.short	0x0101


	//----- nvinfo : EIATTR_VRC_CTA_INIT_COUNT
	.align		4
        /*0054*/ 	.byte	0x02, 0x4a
	.zero		1
	.zero		1


	//----- nvinfo : EIATTR_EXIT_INSTR_OFFSETS
	.align		4
        /*0058*/ 	.byte	0x04, 0x1c
        /*005a*/ 	.short	(.L_17 - .L_16)


	//   ....[0]....
.L_16:
        /*005c*/ 	.word	0x00000070


	//   ....[1]....
        /*0060*/ 	.word	0x000039c0


	//----- nvinfo : EIATTR_CRS_STACK_SIZE
	.align		4
.L_17:
        /*0064*/ 	.byte	0x04, 0x1e
        /*0066*/ 	.short	(.L_19 - .L_18)
.L_18:
        /*0068*/ 	.word	0x00000000


	//----- nvinfo : EIATTR_CBANK_PARAM_SIZE
	.align		4
.L_19:
        /*006c*/ 	.byte	0x03, 0x19
        /*006e*/ 	.short	0x0018


	//----- nvinfo : EIATTR_PARAM_CBANK
	.align		4
        /*0070*/ 	.byte	0x04, 0x0a
        /*0072*/ 	.short	(.L_21 - .L_20)
	.align		4
.L_20:
        /*0074*/ 	.word	index@(.nv.constant0._Z11topk_kernelPKfPfii)
        /*0078*/ 	.short	0x0380
        /*007a*/ 	.short	0x0018


	//----- nvinfo : EIATTR_SW_WAR
	.align		4
.L_21:
        /*007c*/ 	.byte	0x04, 0x36
        /*007e*/ 	.short	(.L_23 - .L_22)
.L_22:
        /*0080*/ 	.word	0x00000008
.L_23:


//--------------------- .nv.callgraph             --------------------------
	.section	.nv.callgraph,"",@"SHT_CUDA_CALLGRAPH"
	.align	4
	.sectionentsize	8
	.align		4
        /*0000*/ 	.word	0x00000000
	.align		4
        /*0004*/ 	.word	0xffffffff
	.align		4
        /*0008*/ 	.word	0x00000000
	.align		4
        /*000c*/ 	.word	0xfffffffe
	.align		4
        /*0010*/ 	.word	0x00000000
	.align		4
        /*0014*/ 	.word	0xfffffffd
	.align		4
        /*0018*/ 	.word	0x00000000
	.align		4
        /*001c*/ 	.word	0xfffffffc


//--------------------- .text._Z11topk_kernelPKfPfii --------------------------
	.section	.text._Z11topk_kernelPKfPfii,"ax",@progbits
	.align	128
        .global         _Z11topk_kernelPKfPfii
        .type           _Z11topk_kernelPKfPfii,@function
        .size           _Z11topk_kernelPKfPfii,(.L_x_108 - _Z11topk_kernelPKfPfii)
        .other          _Z11topk_kernelPKfPfii,@"STO_CUDA_ENTRY STV_DEFAULT"
_Z11topk_kernelPKfPfii:
.text._Z11topk_kernelPKfPfii:
[----:B------:R-:W-:Y:S01]  /*0000*/  LDC R1, c[0x0][0x37c] ;  /* 0x0000df00ff017b82 */ /* 0x000fe20000000800 */
[----:B------:R-:W0:Y:S07]  /*0010*/  S2R R0, SR_TID.X ;  /* 0x0000000000007919 */ /* 0x000e2e0000002100 */
[----:B------:R-:W0:Y:S01]  /*0020*/  S2UR UR4, SR_CTAID.X ;  /* 0x00000000000479c3 */ /* 0x000e220000002500 */
[----:B------:R-:W1:Y:S07]  /*0030*/  LDCU UR5, c[0x0][0x390] ;  /* 0x00007200ff0577ac */ /* 0x000e6e0008000800 */
[----:B------:R-:W0:Y:S02]  /*0040*/  LDC R11, c[0x0][0x360] ;  /* 0x0000d800ff0b7b82 */ /* 0x000e240000000800 */
[----:B0-----:R-:W-:-:S05]  /*0050*/  IMAD R11, R11, UR4, R0 ;  /* 0x000000040b0b7c24 */ /* 0x001fca000f8e0200 */
[----:B-1----:R-:W-:-:S13]  /*0060*/  ISETP.GE.AND P0, PT, R11, UR5, PT ;  /* 0x000000050b007c0c */ /* 0x002fda000bf06270 */
[----:B------:R-:W-:Y:S05]  /*0070*/  @P0 EXIT ;  /* 0x000000000000094d */ /* 0x000fea0003800000 */
[----:B------:R-:W0:Y:S01]  /*0080*/  LDCU UR4, c[0x0][0x394] ;  /* 0x00007280ff0477ac */ /* 0x000e220008000800 */
[----:B------:R-:W-:Y:S02]  /*0090*/  HFMA2 R12, -RZ, RZ, 0, 0 ;  /* 0x00000000ff0c7431 */ /* 0x000fe400000001ff */
[----:B------:R-:W-:Y:S02]  /*00a0*/  IMAD.MOV.U32 R10, RZ, RZ, -0x800001 ;  /* 0xff7fffffff0a7424 */ /* 0x000fe400078e00ff */
[----:B------:R-:W-:Y:S01]  /*00b0*/  IMAD.MOV.U32 R9, RZ, RZ, -0x800001 ;  /* 0xff7fffffff097424 */ /* 0x000fe200078e00ff */
[----:B------:R-:W1:Y:S01]  /*00c0*/  LDCU.64 UR6, c[0x0][0x358] ;  /* 0x00006b00ff0677ac */ /* 0x000e620008000a00 */
[----:B------:R-:W-:Y:S02]  /*00d0*/  IMAD.MOV.U32 R8, RZ, RZ, -0x800001 ;  /* 0xff7fffffff087424 */ /* 0x000fe400078e00ff */
[----:B------:R-:W-:Y:S02]  /*00e0*/  IMAD.MOV.U32 R2, RZ, RZ, -0x800001 ;  /* 0xff7fffffff027424 */ /* 0x000fe400078e00ff */
[----:B------:R-:W-:Y:S01]  /*00f0*/  IMAD.MOV.U32 R3, RZ, RZ, -0x800001 ;  /* 0xff7fffffff037424 */ /* 0x000fe200078e00ff */
[----:B0-----:R-:W-:-:S02]  /*0100*/  UISETP.GE.AND UP0, UPT, UR4, 0x4, UPT ;  /* 0x000000040400788c */ /* 0x001fc4000bf06270 */
[----:B------:R-:W-:-:S07]  /*0110*/  IMAD R0, R11, UR4, RZ ;  /* 0x000000040b007c24 */ /* 0x000fce000f8e02ff */
[----:B-1----:R-:W-:Y:S05]  /*0120*/  BRA.U !UP0, `(.L_x_0) ;  /* 0x0000002908cc7547 */ /* 0x002fea000b800000 */
[----:B------:R-:W-:Y:S01]  /*0130*/  UIADD3 UR4, UPT, UPT, UR4, -0x4, URZ ;  /* 0xfffffffc04047890 */ /* 0x000fe2000fffe0ff */
[----:B------:R-:W-:-:S03]  /*0140*/  IMAD.MOV.U32 R12, RZ, RZ, RZ ;  /* 0x000000ffff0c7224 */ /* 0x000fc600078e00ff */
[----:B------:R-:W-:-:S09]  /*0150*/  UISETP.GE.U32.AND UP0, UPT, UR4, 0x4, UPT ;  /* 0x000000040400788c */ /* 0x000fd2000bf06070 */
[----:B------:R-:W-:Y:S05]  /*0160*/  BRA.U !UP0, `(.L_x_1) ;  /* 0x0000002108907547 */ /* 0x000fea000b800000 */
[----:B------:R-:W0:Y:S02]  /*0170*/  LDC.64 R12, c[0x0][0x380] ;  /* 0x0000e000ff0c7b82 */ /* 0x000e240000000a00 */
[----:B0-----:R-:W-:-:S05]  /*0180*/  IMAD.WIDE R12, R0, 0x4, R12 ;  /* 0x00000004000c7825 */ /* 0x001fca00078e020c */
[----:B------:R-:W2:Y:S01]  /*0190*/  LDG.E.128.CONSTANT R4, desc[UR6][R12.64] ;  /* 0x000000060c047981 */ /* 0x000ea2000c1e9d00 */
[----:B------:R-:W-:Y:S01]  /*01a0*/  BSSY.RECONVERGENT B0, `(.L_x_2) ;  /* 0x0000020000007945 */ /* 0x000fe20003800200 */
[----:B--2---:R-:W-:-:S13]  /*01b0*/  FSETP.GTU.AND P0, PT, R4, R3, PT ;  /* 0x000000030400720b */ /* 0x004fda0003f0c000 */
[----:B------:R-:W-:Y:S05]  /*01c0*/  @!P0 BRA `(.L_x_3) ;  /* 0x0000000000748947 */ /* 0x000fea0003800000 */
[----:B------:R-:W-:Y:S01]  /*01d0*/  FSETP.GT.AND P0, PT, R4, R2, PT ;  /* 0x000000020400720b */ /* 0x000fe20003f04000 */
[----:B------:R-:W-:Y:S01]  /*01e0*/  BSSY.RECONVERGENT B1, `(.L_x_4) ;  /* 0x0000010000017945 */ /* 0x000fe20003800200 */
[----:B------:R-:W-:-:S11]  /*01f0*/  IMAD.MOV.U32 R14, RZ, RZ, 0x4 ;  /* 0x00000004ff0e7424 */ /* 0x000fd600078e00ff */
[----:B------:R-:W-:Y:S05]  /*0200*/  @!P0 BRA `(.L_x_5) ;  /* 0x0000000000348947 */ /* 0x000fea0003800000 */
[----:B------:R-:W-:Y:S01]  /*0210*/  FSETP.GT.AND P0, PT, R4, R8, PT ;  /* 0x000000080400720b */ /* 0x000fe20003f04000 */
[----:B------:R-:W-:Y:S02]  /*0220*/  IMAD.MOV.U32 R3, RZ, RZ, R2 ;  /* 0x000000ffff037224 */ /* 0x000fe400078e0002 */
[----:B------:R-:W-:-:S10]  /*0230*/  IMAD.MOV.U32 R14, RZ, RZ, 0x3 ;  /* 0x00000003ff0e7424 */ /* 0x000fd400078e00ff */
[----:B------:R-:W-:Y:S05]  /*0240*/  @!P0 BRA `(.L_x_5) ;  /* 0x0000000000248947 */ /* 0x000fea0003800000 */
[----:B------:R-:W-:Y:S01]  /*0250*/  FSETP.GT.AND P0, PT, R4, R9, PT ;  /* 0x000000090400720b */ /* 0x000fe20003f04000 */
[----:B------:R-:W-:Y:S01]  /*0260*/  IMAD.MOV.U32 R2, RZ, RZ, R8 ;  /* 0x000000ffff027224 */ /* 0x000fe200078e0008 */
[----:B------:R-:W-:-:S11]  /*0270*/  MOV R14, 0x2 ;  /* 0x00000002000e7802 */ /* 0x000fd60000000f00 */
[----:B------:R-:W-:Y:S05]  /*0280*/  @!P0 BRA `(.L_x_5) ;  /* 0x0000000000148947 */ /* 0x000fea0003800000 */
[----:B------:R-:W-:Y:S01]  /*0290*/  FSETP.GT.AND P0, PT, R4, R10, PT ;  /* 0x0000000a0400720b */ /* 0x000fe20003f04000 */
[----:B------:R-:W-:Y:S02]  /*02a0*/  IMAD.MOV.U32 R14, RZ, RZ, 0x1 ;  /* 0x00000001ff0e7424 */ /* 0x000fe400078e00ff */
[----:B------:R-:W-:-:S10]  /*02b0*/  IMAD.MOV.U32 R8, RZ, RZ, R9 ;  /* 0x000000ffff087224 */ /* 0x000fd400078e0009 */
[----:B------:R-:W-:Y:S02]  /*02c0*/  @P0 IMAD.MOV.U32 R9, RZ, RZ, R10 ;  /* 0x000000ffff090224 */ /* 0x000fe400078e000a */
[----:B------:R-:W-:-:S07]  /*02d0*/  @P0 IMAD.MOV.U32 R14, RZ, RZ, RZ ;  /* 0x000000ffff0e0224 */ /* 0x000fce00078e00ff */
.L_x_5:
[----:B------:R-:W-:Y:S05]  /*02e0*/  BSYNC.RECONVERGENT B1 ;  /* 0x0000000000017941 */ /* 0x000fea0003800200 */
.L_x_4:
[----:B------:R-:W-:-:S05]  /*02f0*/  IMAD.SHL.U32 R14, R14, 0x4, RZ ;  /* 0x000000040e0e7824 */ /* 0x000fca00078e00ff */
[C---:B------:R-:W-:Y:S02]  /*0300*/  ISETP.EQ.AND P0, PT, R14.reuse, RZ, PT ;  /* 0x000000ff0e00720c */ /* 0x040fe40003f02270 */
[C---:B------:R-:W-:Y:S02]  /*0310*/  ISETP.EQ.AND P4, PT, R14.reuse, 0x10, PT ;  /* 0x000000100e00780c */ /* 0x040fe40003f82270 */
[C---:B------:R-:W-:Y:S02]  /*0320*/  ISETP.EQ.AND P1, PT, R14.reuse, 0x4, PT ;  /* 0x000000040e00780c */ /* 0x040fe40003f22270 */
[C---:B------:R-:W-:Y:S02]  /*0330*/  ISETP.EQ.AND P2, PT, R14.reuse, 0x8, PT ;  /* 0x000000080e00780c */ /* 0x040fe40003f42270 */
[----:B------:R-:W-:-:S05]  /*0340*/  ISETP.EQ.AND P3, PT, R14, 0xc, PT ;  /* 0x0000000c0e00780c */ /* 0x000fca0003f62270 */
[----:B------:R-:W-:Y:S02]  /*0350*/  @P0 MOV R10, R4 ;  /* 0x00000004000a0202 */ /* 0x000fe40000000f00 */
[--C-:B------:R-:W-:Y:S02]  /*0360*/  @P4 IMAD.MOV.U32 R3, RZ, RZ, R4.reuse ;  /* 0x000000ffff034224 */ /* 0x100fe400078e0004 */
[--C-:B------:R-:W-:Y:S02]  /*0370*/  @P1 IMAD.MOV.U32 R9, RZ, RZ, R4.reuse ;  /* 0x000000ffff091224 */ /* 0x100fe400078e0004 */
[--C-:B------:R-:W-:Y:S02]  /*0380*/  @P2 IMAD.MOV.U32 R8, RZ, RZ, R4.reuse ;  /* 0x000000ffff082224 */ /* 0x100fe400078e0004 */
[----:B------:R-:W-:-:S07]  /*0390*/  @P3 IMAD.MOV.U32 R2, RZ, RZ, R4 ;  /* 0x000000ffff023224 */ /* 0x000fce00078e0004 */
.L_x_3:
[----:B------:R-:W-:Y:S05]  /*03a0*/  BSYNC.RECONVERGENT B0 ;  /* 0x0000000000007941 */ /* 0x000fea0003800200 */
.L_x_2:
[----:B------:R-:W-:Y:S01]  /*03b0*/  FSETP.GTU.AND P0, PT, R5, R3, PT ;  /* 0x000000030500720b */ /* 0x000fe20003f0c000 */
[----:B------:R-:W-:-:S12]  /*03c0*/  BSSY.RECONVERGENT B0, `(.L_x_6) ;  /* 0x000001f000007945 */ /* 0x000fd80003800200 */
[----:B------:R-:W-:Y:S05]  /*03d0*/  @!P0 BRA `(.L_x_7) ;  /* 0x0000000000748947 */ /* 0x000fea0003800000 */
[----:B------:R-:W-:Y:S01]  /*03e0*/  FSETP.GT.AND P0, PT, R5, R2, PT ;  /* 0x000000020500720b */ /* 0x000fe20003f04000 */
[----:B------:R-:W-:Y:S01]  /*03f0*/  BSSY.RECONVERGENT B1, `(.L_x_8) ;  /* 0x0000010000017945 */ /* 0x000fe20003800200 */
[----:B------:R-:W-:-:S11]  /*0400*/  IMAD.MOV.U32 R4, RZ, RZ, 0x4 ;  /* 0x00000004ff047424 */ /* 0x000fd600078e00ff */
[----:B------:R-:W-:Y:S05]  /*0410*/  @!P0 BRA `(.L_x_9) ;  /* 0x0000000000348947 */ /* 0x000fea0003800000 */
[----:B------:R-:W-:Y:S01]  /*0420*/  FSETP.GT.AND P0, PT, R5, R8, PT ;  /* 0x000000080500720b */ /* 0x000fe20003f04000 */
[----:B------:R-:W-:Y:S01]  /*0430*/  IMAD.MOV.U32 R4, RZ, RZ, 0x3 ;  /* 0x00000003ff047424 */ /* 0x000fe200078e00ff */
[----:B------:R-:W-:-:S11]  /*0440*/  MOV R3, R2 ;  /* 0x0000000200037202 */ /* 0x000fd60000000f00 */
[----:B------:R-:W-:Y:S05]  /*0450*/  @!P0 BRA `(.L_x_9) ;  /* 0x0000000000248947 */ /* 0x000fea0003800000 */
[----:B------:R-:W-:Y:S01]  /*0460*/  FSETP.GT.AND P0, PT, R5, R9, PT ;  /* 0x000000090500720b */ /* 0x000fe20003f04000 */
[----:B------:R-:W-:Y:S02]  /*0470*/  IMAD.MOV.U32 R2, RZ, RZ, R8 ;  /* 0x000000ffff027224 */ /* 0x000fe400078e0008 */
[----:B------:R-:W-:-:S10]  /*0480*/  IMAD.MOV.U32 R4, RZ, RZ, 0x2 ;  /* 0x00000002ff047424 */ /* 0x000fd400078e00ff */
[----:B------:R-:W-:Y:S05]  /*0490*/  @!P0 BRA `(.L_x_9) ;  /* 0x0000000000148947 */ /* 0x000fea0003800000 */
[----:B------:R-:W-:Y:S01]  /*04a0*/  FSETP.GT.AND P0, PT, R5, R10, PT ;  /* 0x0000000a0500720b */ /* 0x000fe20003f04000 */
[----:B------:R-:W-:Y:S02]  /*04b0*/  IMAD.MOV.U32 R4, RZ, RZ, 0x1 ;  /* 0x00000001ff047424 */ /* 0x000fe400078e00ff */
[----:B------:R-:W-:-:S10]  /*04c0*/  IMAD.MOV.U32 R8, RZ, RZ, R9 ;  /* 0x000000ffff087224 */ /* 0x000fd400078e0009 */
[----:B------:R-:W-:Y:S01]  /*04d0*/  @P0 MOV R9, R10 ;  /* 0x0000000a00090202 */ /* 0x000fe20000000f00 */
[----:B------:R-:W-:-:S07]  /*04e0*/  @P0 IMAD.MOV.U32 R4, RZ, RZ, RZ ;  /* 0x000000ffff040224 */ /* 0x000fce00078e00ff */
.L_x_9:
[----:B------:R-:W-:Y:S05]  /*04f0*/  BSYNC.RECONVERGENT B1 ;  /* 0x0000000000017941 */ /* 0x000fea0003800200 */
.L_x_8:
[----:B------:R-:W-:-:S05]  /*0500*/  IMAD.SHL.U32 R4, R4, 0x4, RZ ;  /* 0x0000000404047824 */ /* 0x000fca00078e00ff */
[C---:B------:R-:W-:Y:S02]  /*0510*/  ISETP.EQ.AND P0, PT, R4.reuse, RZ, PT ;  /* 0x000000ff0400720c */ /* 0x040fe40003f02270 */
[C---:B------:R-:W-:Y:S02]  /*0520*/  ISETP.EQ.AND P4, PT, R4.reuse, 0x10, PT ;  /* 0x000000100400780c */ /* 0x040fe40003f82270 */
[C---:B------:R-:W-:Y:S02]  /*0530*/  ISETP.EQ.AND P1, PT, R4.reuse, 0x4, PT ;  /* 0x000000040400780c */ /* 0x040fe40003f22270 */
[C---:B------:R-:W-:Y:S02]  /*0540*/  ISETP.EQ.AND P2, PT, R4.reuse, 0x8, PT ;  /* 0x000000080400780c */ /* 0x040fe40003f42270 */
[----:B------:R-:W-:-:S05]  /*0550*/  ISETP.EQ.AND P3, PT, R4, 0xc, PT ;  /* 0x0000000c0400780c */ /* 0x000fca0003f62270 */
[--C-:B------:R-:W-:Y:S02]  /*0560*/  @P0 IMAD.MOV.U32 R10, RZ, RZ, R5.reuse ;  /* 0x000000ffff0a0224 */ /* 0x100fe400078e0005 */
[--C-:B------:R-:W-:Y:S02]  /*0570*/  @P4 IMAD.MOV.U32 R3, RZ, RZ, R5.reuse ;  /* 0x000000ffff034224 */ /* 0x100fe400078e0005 */
[--C-:B------:R-:W-:Y:S02]  /*0580*/  @P1 IMAD.MOV.U32 R9, RZ, RZ, R5.reuse ;  /* 0x000000ffff091224 */ /* 0x100fe400078e0005 */
[----:B------:R-:W-:Y:S02]  /*0590*/  @P2 MOV R8, R5 ;  /* 0x0000000500082202 */ /* 0x000fe40000000f00 */
[----:B------:R-:W-:-:S07]  /*05a0*/  @P3 IMAD.MOV.U32 R2, RZ, RZ, R5 ;  /* 0x000000ffff023224 */ /* 0x000fce00078e0005 */
.L_x_7:
[----:B------:R-:W-:Y:S05]  /*05b0*/  BSYNC.RECONVERGENT B0 ;  /* 0x0000000000007941 */ /* 0x000fea0003800200 */
.L_x_6:
        /* <DEDUP_REMOVED lines=12> */
[----:B------:R-:W-:Y:S02]  /*0680*/  HFMA2 R4, -RZ, RZ, 0, 1.1920928955078125e-07 ;  /* 0x00000002ff047431 */ /* 0x000fe400000001ff */
[----:B------:R-:W-:-:S10]  /*0690*/  IMAD.MOV.U32 R2, RZ, RZ, R8 ;  /* 0x000000ffff027224 */ /* 0x000fd400078e0008 */
[----:B------:R-:W-:Y:S05]  /*06a0*/  @!P0 BRA `(.L_x_13) ;  /* 0x0000000000148947 */ /* 0x000fea0003800000 */
[----:B------:R-:W-:Y:S01]  /*06b0*/  FSETP.GT.AND P0, PT, R6, R10, PT ;  /* 0x0000000a0600720b */ /* 0x000fe20003f04000 */
[----:B------:R-:W-:Y:S02]  /*06c0*/  IMAD.MOV.U32 R4, RZ, RZ, 0x1 ;  /* 0x00000001ff047424 */ /* 0x000fe400078e00ff */
[----:B------:R-:W-:-:S10]  /*06d0*/  IMAD.MOV.U32 R8, RZ, RZ, R9 ;  /* 0x000000ffff087224 */ /* 0x000fd400078e0009 */
[----:B------:R-:W-:Y:S02]  /*06e0*/  @P0 IMAD.MOV.U32 R9, RZ, RZ, R10 ;  /* 0x000000ffff090224 */ /* 0x000fe400078e000a */
[----:B------:R-:W-:-:S07]  /*06f0*/  @P0 IMAD.MOV.U32 R4, RZ, RZ, RZ ;  /* 0x000000ffff040224 */ /* 0x000fce00078e00ff */
.L_x_13:
[----:B------:R-:W-:Y:S05]  /*0700*/  BSYNC.RECONVERGENT B1 ;  /* 0x0000000000017941 */ /* 0x000fea0003800200 */
.L_x_12:
        /* <DEDUP_REMOVED lines=11> */
.L_x_11:
[----:B------:R-:W-:Y:S05]  /*07c0*/  BSYNC.RECONVERGENT B0 ;  /* 0x0000000000007941 */ /* 0x000fea0003800200 */
.L_x_10:
        /* <DEDUP_REMOVED lines=20> */
.L_x_17:
[----:B------:R-:W-:Y:S05]  /*0910*/  BSYNC.RECONVERGENT B1 ;  /* 0x0000000000017941 */ /* 0x000fea0003800200 */
.L_x_16:
        /* <DEDUP_REMOVED lines=11> */
.L_x_15:
[----:B------:R-:W-:Y:S05]  /*09d0*/  BSYNC.RECONVERGENT B0 ;  /* 0x0000000000007941 */ /* 0x000fea0003800200 */
.L_x_14:
        /* <DEDUP_REMOVED lines=21> */
.L_x_21:
[----:B------:R-:W-:Y:S05]  /*0b30*/  BSYNC.RECONVERGENT B1 ;  /* 0x0000000000017941 */ /* 0x000fea0003800200 */
.L_x_20:
        /* <DEDUP_REMOVED lines=11> */
.L_x_19:
[----:B------:R-:W-:Y:S05]  /*0bf0*/  BSYNC.RECONVERGENT B0 ;  /* 0x0000000000007941 */ /* 0x000fea0003800200 */
.L_x_18:
        /* <DEDUP_REMOVED lines=20> */
.L_x_25:
[----:B------:R-:W-:Y:S05]  /*0d40*/  BSYNC.RECONVERGENT B1 ;  /* 0x0000000000017941 */ /* 0x000fea0003800200 */
.L_x_24:
        /* <DEDUP_REMOVED lines=11> */
.L_x_23:
[----:B------:R-:W-:Y:S05]  /*0e00*/  BSYNC.RECONVERGENT B0 ;  /* 0x0000000000007941 */ /* 0x000fea0003800200 */
.L_x_22:
        /* <DEDUP_REMOVED lines=20> */
.L_x_29:
[----:B------:R-:W-:Y:S05]  /*0f50*/  BSYNC.RECONVERGENT B1 ;  /* 0x0000000000017941 */ /* 0x000fea0003800200 */
.L_x_28:
        /* <DEDUP_REMOVED lines=11> */
.L_x_27:
[----:B------:R-:W-:Y:S05]  /*1010*/  BSYNC.RECONVERGENT B0 ;  /* 0x0000000000007941 */ /* 0x000fea0003800200 */
.L_x_26:
[----:B------:R-:W-:Y:S01]  /*1020*/  FSETP.GTU.AND P0, PT, R7, R3, PT ;  /* 0x000000030700720b */ /* 0x000fe20003f0c000 */
[----:B------:R-:W-:Y:S01]  /*1030*/  ULEA.HI UR5, UR4, 0x1, URZ, 0x1e ;  /* 0x0000000104057891 */ /* 0x000fe2000f8ff0ff */
[----:B------:R-:W-:Y:S03]  /*1040*/  BSSY.RECONVERGENT B0, `(.L_x_30) ;  /* 0x0000020000007945 */ /* 0x000fe60003800200 */
[----:B------:R-:W-:-:S08]  /*1050*/  ULOP3.LUT UR5, UR5, 0x7ffffffe, URZ, 0xc0, !UPT ;  /* 0x7ffffffe05057892 */ /* 0x000fd0000f8ec0ff */
        /* <DEDUP_REMOVED lines=18> */
.L_x_33:
[----:B------:R-:W-:Y:S05]  /*1180*/  BSYNC.RECONVERGENT B1 ;  /* 0x0000000000017941 */ /* 0x000fea0003800200 */
.L_x_32:
        /* <DEDUP_REMOVED lines=11> */
.L_x_31:
[----:B------:R-:W-:Y:S05]  /*1240*/  BSYNC.RECONVERGENT B0 ;  /* 0x0000000000007941 */ /* 0x000fea0003800200 */
.L_x_30:
[----:B------:R-:W-:Y:S01]  /*1250*/  UIADD3 UR5, UPT, UPT, -UR5, 0x2, URZ ;  /* 0x0000000205057890 */ /* 0x000fe2000fffe1ff */
[----:B------:R-:W-:Y:S01]  /*1260*/  IADD3 R14, P0, PT, R12, 0x30, RZ ;  /* 0x000000300c0e7810 */ /* 0x000fe20007f1e0ff */
[----:B------:R-:W-:Y:S02]  /*1270*/  IMAD.MOV.U32 R12, RZ, RZ, 0x8 ;  /* 0x00000008ff0c7424 */ /* 0x000fe400078e00ff */
[----:B------:R-:W-:Y:S02]  /*1280*/  UISETP.NE.AND UP0, UPT, UR5, URZ, UPT ;  /* 0x000000ff0500728c */ /* 0x000fe4000bf05270 */
[----:B------:R-:W-:-:S07]  /*1290*/  IMAD.X R15, RZ, RZ, R13, P0 ;  /* 0x000000ffff0f7224 */ /* 0x000fce00000e060d */
[----:B------:R-:W-:Y:S05]  /*12a0*/  BRA.U !UP0, `(.L_x_1) ;  /* 0x0000001108407547 */ /* 0x000fea000b800000 */
.L_x_66:
[----:B------:R-:W2:Y:S01]  /*12b0*/  LDG.E.128.CONSTANT R4, desc[UR6][R14.64+-0x10] ;  /* 0xfffff0060e047981 */ /* 0x000ea2000c1e9d00 */
[----:B------:R-:W-:Y:S01]  /*12c0*/  UIADD3 UR5, UPT, UPT, UR5, 0x2, URZ ;  /* 0x0000000205057890 */ /* 0x000fe2000fffe0ff */
[----:B------:R-:W-:Y:S03]  /*12d0*/  BSSY.RECONVERGENT B0, `(.L_x_34) ;  /* 0x0000021000007945 */ /* 0x000fe60003800200 */
[----:B------:R-:W-:Y:S01]  /*12e0*/  UISETP.NE.AND UP0, UPT, UR5, URZ, UPT ;  /* 0x000000ff0500728c */ /* 0x000fe2000bf05270 */
[----:B--2---:R-:W-:-:S13]  /*12f0*/  FSETP.GTU.AND P0, PT, R4, R3, PT ;  /* 0x000000030400720b */ /* 0x004fda0003f0c000 */
[----:B------:R-:W-:Y:S05]  /*1300*/  @!P0 BRA `(.L_x_35) ;  /* 0x0000000000748947 */ /* 0x000fea0003800000 */
[----:B------:R-:W-:Y:S01]  /*1310*/  FSETP.GT.AND P0, PT, R4, R2, PT ;  /* 0x000000020400720b */ /* 0x000fe20003f04000 */
[----:B------:R-:W-:Y:S01]  /*1320*/  BSSY.RECONVERGENT B1, `(.L_x_36) ;  /* 0x0000010000017945 */ /* 0x000fe20003800200 */
[----:B------:R-:W-:-:S11]  /*1330*/  IMAD.MOV.U32 R13, RZ, RZ, 0x4 ;  /* 0x00000004ff0d7424 */ /* 0x000fd600078e00ff */
[----:B------:R-:W-:Y:S05]  /*1340*/  @!P0 BRA `(.L_x_37) ;  /* 0x0000000000348947 */ /* 0x000fea0003800000 */
[----:B------:R-:W-:Y:S01]  /*1350*/  FSETP.GT.AND P0, PT, R4, R8, PT ;  /* 0x000000080400720b */ /* 0x000fe20003f04000 */
[----:B------:R-:W-:Y:S02]  /*1360*/  HFMA2 R13, -RZ, RZ, 0, 1.78813934326171875e-07 ;  /* 0x00000003ff0d7431 */ /* 0x000fe400000001ff */
[----:B------:R-:W-:-:S10]  /*1370*/  IMAD.MOV.U32 R3, RZ, RZ, R2 ;  /* 0x000000ffff037224 */ /* 0x000fd400078e0002 */
        /* <DEDUP_REMOVED lines=8> */
[----:B------:R-:W-:Y:S01]  /*1400*/  @P0 IMAD.MOV.U32 R9, RZ, RZ, R10 ;  /* 0x000000ffff090224 */ /* 0x000fe200078e000a */
[----:B------:R-:W-:-:S07]  /*1410*/  @P0 MOV R13, RZ ;  /* 0x000000ff000d0202 */ /* 0x000fce0000000f00 */
.L_x_37:
[----:B------:R-:W-:Y:S05]  /*1420*/  BSYNC.RECONVERGENT B1 ;  /* 0x0000000000017941 */ /* 0x000fea0003800200 */
.L_x_36:
        /* <DEDUP_REMOVED lines=9> */
[----:B------:R-:W-:Y:S02]  /*14c0*/  @P2 IMAD.MOV.U32 R8, RZ, RZ, R4 ;  /* 0x000000ffff082224 */ /* 0x000fe400078e0004 */
[----:B------:R-:W-:-:S07]  /*14d0*/  @P3 MOV R2, R4 ;  /* 0x0000000400023202 */ /* 0x000fce0000000f00 */
.L_x_35:
[----:B------:R-:W-:Y:S05]  /*14e0*/  BSYNC.RECONVERGENT B0 ;  /* 0x0000000000007941 */ /* 0x000fea0003800200 */
.L_x_34:
        /* <DEDUP_REMOVED lines=12> */
[----:B------:R-:W-:Y:S02]  /*15b0*/  IMAD.MOV.U32 R2, RZ, RZ, R8 ;  /* 0x000000ffff027224 */ /* 0x000fe400078e0008 */
[----:B------:R-:W-:-:S10]  /*15c0*/  IMAD.MOV.U32 R4, RZ, RZ, 0x2 ;  /* 0x00000002ff047424 */ /* 0x000fd400078e00ff */
[----:B------:R-:W-:Y:S05]  /*15d0*/  @!P0 BRA `(.L_x_41) ;  /* 0x0000000000148947 */ /* 0x000fea0003800000 */
[----:B------:R-:W-:Y:S01]  /*15e0*/  FSETP.GT.AND P0, PT, R5, R10, PT ;  /* 0x0000000a0500720b */ /* 0x000fe20003f04000 */
[----:B------:R-:W-:Y:S02]  /*15f0*/  HFMA2 R4, -RZ, RZ, 0, 5.9604644775390625e-08 ;  /* 0x00000001ff047431 */ /* 0x000fe400000001ff */
[----:B------:R-:W-:-:S10]  /*1600*/  IMAD.MOV.U32 R8, RZ, RZ, R9 ;  /* 0x000000ffff087224 */ /* 0x000fd400078e0009 */
[----:B------:R-:W-:Y:S02]  /*1610*/  @P0 IMAD.MOV.U32 R9, RZ, RZ, R10 ;  /* 0x000000ffff090224 */ /* 0x000fe400078e000a */
[----:B------:R-:W-:-:S07]  /*1620*/  @P0 IMAD.MOV.U32 R4, RZ, RZ, RZ ;  /* 0x000000ffff040224 */ /* 0x000fce00078e00ff */
.L_x_41:
[----:B------:R-:W-:Y:S05]  /*1630*/  BSYNC.RECONVERGENT B1 ;  /* 0x0000000000017941 */ /* 0x000fea0003800200 */
.L_x_40:
[----:B------:R-:W-:-:S05]  /*1640*/  IMAD.SHL.U32 R4, R4, 0x4, RZ ;  /* 0x0000000404047824 */ /* 0x000fca00078e00ff */
[C---:B------:R-:W-:Y:S02]  /*1650*/  ISETP.EQ.AND P0, PT, R4.reuse, RZ, PT ;  /* 0x000000ff0400720c */ /* 0x040fe40003f02270 */
[C---:B------:R-:W-:Y:S02]  /*1660*/  ISETP.EQ.AND P4, PT, R4.reuse, 0x10, PT ;  /* 0x000000100400780c */ /* 0x040fe40003f82270 */
[C---:B------:R-:W-:Y:S02]  /*1670*/  ISETP.EQ.AND P1, PT, R4.reuse, 0x4, PT ;  /* 0x000000040400780c */ /* 0x040fe40003f22270 */
[C---:B------:R-:W-:Y:S02]  /*1680*/  ISETP.EQ.AND P2, PT, R4.reuse, 0x8, PT ;  /* 0x000000080400780c */ /* 0x040fe40003f42270 */
[----:B------:R-:W-:-:S05]  /*1690*/  ISETP.EQ.AND P3, PT, R4, 0xc, PT ;  /* 0x0000000c0400780c */ /* 0x000fca0003f62270 */
[--C-:B------:R-:W-:Y:S02]  /*16a0*/  @P0 IMAD.MOV.U32 R10, RZ, RZ, R5.reuse ;  /* 0x000000ffff0a0224 */ /* 0x100fe400078e0005 */
[----:B------:R-:W-:Y:S02]  /*16b0*/  @P4 MOV R3, R5 ;  /* 0x0000000500034202 */ /* 0x000fe40000000f00 */
[--C-:B------:R-:W-:Y:S02]  /*16c0*/  @P1 IMAD.MOV.U32 R9, RZ, RZ, R5.reuse ;  /* 0x000000ffff091224 */ /* 0x100fe400078e0005 */
[--C-:B------:R-:W-:Y:S02]  /*16d0*/  @P2 IMAD.MOV.U32 R8, RZ, RZ, R5.reuse ;  /* 0x000000ffff082224 */ /* 0x100fe400078e0005 */
[----:B------:R-:W-:-:S07]  /*16e0*/  @P3 IMAD.MOV.U32 R2, RZ, RZ, R5 ;  /* 0x000000ffff023224 */ /* 0x000fce00078e0005 */
.L_x_39:
[----:B------:R-:W-:Y:S05]  /*16f0*/  BSYNC.RECONVERGENT B0 ;  /* 0x0000000000007941 */ /* 0x000fea0003800200 */
.L_x_38:
        /* <DEDUP_REMOVED lines=20> */
.L_x_45:
[----:B------:R-:W-:Y:S05]  /*1840*/  BSYNC.RECONVERGENT B1 ;  /* 0x0000000000017941 */ /* 0x000fea0003800200 */
.L_x_44:
        /* <DEDUP_REMOVED lines=11> */
.L_x_43:
[----:B------:R-:W-:Y:S05]  /*1900*/  BSYNC.RECONVERGENT B0 ;  /* 0x0000000000007941 */ /* 0x000fea0003800200 */
.L_x_42:
        /* <DEDUP_REMOVED lines=20> */
.L_x_49:
[----:B------:R-:W-:Y:S05]  /*1a50*/  BSYNC.RECONVERGENT B1 ;  /* 0x0000000000017941 */ /* 0x000fea0003800200 */
.L_x_48:
        /* <DEDUP_REMOVED lines=11> */
.L_x_47:
[----:B------:R-:W-:Y:S05]  /*1b10*/  BSYNC.RECONVERGENT B0 ;  /* 0x0000000000007941 */ /* 0x000fea0003800200 */
.L_x_46:
        /* <DEDUP_REMOVED lines=21> */
.L_x_53:
[----:B------:R-:W-:Y:S05]  /*1c70*/  BSYNC.RECONVERGENT B1 ;  /* 0x0000000000017941 */ /* 0x000fea0003800200 */
.L_x_52:
        /* <DEDUP_REMOVED lines=11> */
.L_x_51:
[----:B------:R-:W-:Y:S05]  /*1d30*/  BSYNC.RECONVERGENT B0 ;  /* 0x0000000000007941 */ /* 0x000fea0003800200 */
.L_x_50:
        /* <DEDUP_REMOVED lines=20> */
.L_x_57:
[----:B------:R-:W-:Y:S05]  /*1e80*/  BSYNC.RECONVERGENT B1 ;  /* 0x0000000000017941 */ /* 0x000fea0003800200 */
.L_x_56:
[----:B------:R-:W-:-:S04]  /*1e90*/  SHF.L.U32 R4, R4, 0x2, RZ ;  /* 0x0000000204047819 */ /* 0x000fc800000006ff */
        /* <DEDUP_REMOVED lines=10> */
.L_x_55:
[----:B------:R-:W-:Y:S05]  /*1f40*/  BSYNC.RECONVERGENT B0 ;  /* 0x0000000000007941 */ /* 0x000fea0003800200 */
.L_x_54:
        /* <DEDUP_REMOVED lines=20> */
.L_x_61:
[----:B------:R-:W-:Y:S05]  /*2090*/  BSYNC.RECONVERGENT B1 ;  /* 0x0000000000017941 */ /* 0x000fea0003800200 */
.L_x_60:
        /* <DEDUP_REMOVED lines=11> */
.L_x_59:
[----:B------:R-:W-:Y:S05]  /*2150*/  BSYNC.RECONVERGENT B0 ;  /* 0x0000000000007941 */ /* 0x000fea0003800200 */
.L_x_58:
        /* <DEDUP_REMOVED lines=20> */
.L_x_65:
[----:B------:R-:W-:Y:S05]  /*22a0*/  BSYNC.RECONVERGENT B1 ;  /* 0x0000000000017941 */ /* 0x000fea0003800200 */
.L_x_64:
        /* <DEDUP_REMOVED lines=11> */
.L_x_63:
[----:B------:R-:W-:Y:S05]  /*2360*/  BSYNC.RECONVERGENT B0 ;  /* 0x0000000000007941 */ /* 0x000fea0003800200 */
.L_x_62:
[----:B------:R-:W-:Y:S01]  /*2370*/  IADD3 R14, P0, PT, R14, 0x20, RZ ;  /* 0x000000200e0e7810 */ /* 0x000fe20007f1e0ff */
[----:B------:R-:W-:-:S04]  /*2380*/  VIADD R12, R12, 0x8 ;  /* 0x000000080c0c7836 */ /* 0x000fc80000000000 */
[----:B------:R-:W-:Y:S01]  /*2390*/  IMAD.X R15, RZ, RZ, R15, P0 ;  /* 0x000000ffff0f7224 */ /* 0x000fe200000e060f */
[----:B------:R-:W-:Y:S07]  /*23a0*/  BRA.U UP0, `(.L_x_66) ;  /* 0xffffffed00c07547 */ /* 0x000fee000b83ffff */
.L_x_1:
[----:B------:R-:W-:-:S09]  /*23b0*/  ULOP3.LUT UP0, URZ, UR4, 0x4, URZ, 0xc0, !UPT ;  /* 0x0000000404ff7892 */ /* 0x000fd2000f80c0ff */
[----:B------:R-:W-:Y:S05]  /*23c0*/  BRA.U UP0, `(.L_x_0) ;  /* 0x0000000900247547 */ /* 0x000fea000b800000 */
[----:B------:R-:W0:Y:S02]  /*23d0*/  LDC.64 R4, c[0x0][0x380] ;  /* 0x0000e000ff047b82 */ /* 0x000e240000000a00 */
[----:B0-----:R-:W-:-:S04]  /*23e0*/  IMAD.WIDE R4, R0, 0x4, R4 ;  /* 0x0000000400047825 */ /* 0x001fc800078e0204 */
[----:B------:R-:W-:-:S06]  /*23f0*/  IMAD.WIDE.U32 R4, R12, 0x4, R4 ;  /* 0x000000040c047825 */ /* 0x000fcc00078e0004 */
        /* <DEDUP_REMOVED lines=21> */
.L_x_70:
[----:B------:R-:W-:Y:S05]  /*2550*/  BSYNC.RECONVERGENT B1 ;  /* 0x0000000000017941 */ /* 0x000fea0003800200 */
.L_x_69:
        /* <DEDUP_REMOVED lines=8> */
[----:B------:R-:W-:Y:S02]  /*25e0*/  @P1 MOV R9, R4 ;  /* 0x0000000400091202 */ /* 0x000fe40000000f00 */
[--C-:B------:R-:W-:Y:S02]  /*25f0*/  @P2 IMAD.MOV.U32 R8, RZ, RZ, R4.reuse ;  /* 0x000000ffff082224 */ /* 0x100fe400078e0004 */
[----:B------:R-:W-:-:S07]  /*2600*/  @P3 IMAD.MOV.U32 R2, RZ, RZ, R4 ;  /* 0x000000ffff023224 */ /* 0x000fce00078e0004 */
.L_x_68:
[----:B------:R-:W-:Y:S05]  /*2610*/  BSYNC.RECONVERGENT B0 ;  /* 0x0000000000007941 */ /* 0x000fea0003800200 */
.L_x_67:
        /* <DEDUP_REMOVED lines=20> */
.L_x_74:
[----:B------:R-:W-:Y:S05]  /*2760*/  BSYNC.RECONVERGENT B1 ;  /* 0x0000000000017941 */ /* 0x000fea0003800200 */
.L_x_73:
        /* <DEDUP_REMOVED lines=11> */
.L_x_72:
[----:B------:R-:W-:Y:S05]  /*2820*/  BSYNC.RECONVERGENT B0 ;  /* 0x0000000000007941 */ /* 0x000fea0003800200 */
.L_x_71:
        /* <DEDUP_REMOVED lines=20> */
.L_x_78:
[----:B------:R-:W-:Y:S05]  /*2970*/  BSYNC.RECONVERGENT B1 ;  /* 0x0000000000017941 */ /* 0x000fea0003800200 */
.L_x_77:
        /* <DEDUP_REMOVED lines=11> */
.L_x_76:
[----:B------:R-:W-:Y:S05]  /*2a30*/  BSYNC.RECONVERGENT B0 ;  /* 0x0000000000007941 */ /* 0x000fea0003800200 */
.L_x_75:
        /* <DEDUP_REMOVED lines=20> */
.L_x_82:
[----:B------:R-:W-:Y:S05]  /*2b80*/  BSYNC.RECONVERGENT B1 ;  /* 0x0000000000017941 */ /* 0x000fea0003800200 */
.L_x_81:
        /* <DEDUP_REMOVED lines=11> */
.L_x_80:
[----:B------:R-:W-:Y:S05]  /*2c40*/  BSYNC.RECONVERGENT B0 ;  /* 0x0000000000007941 */ /* 0x000fea0003800200 */
.L_x_79:
[----:B------:R-:W-:-:S07]  /*2c50*/  VIADD R12, R12, 0x4 ;  /* 0x000000040c0c7836 */ /* 0x000fce0000000000 */
.L_x_0:
[----:B------:R-:W0:Y:S02]  /*2c60*/  LDCU UR4, c[0x0][0x394] ;  /* 0x00007280ff0477ac */ /* 0x000e240008000800 */
[----:B0-----:R-:W-:-:S13]  /*2c70*/  ISETP.GE.AND P0, PT, R12, UR4, PT ;  /* 0x000000040c007c0c */ /* 0x001fda000bf06270 */
[----:B------:R-:W-:Y:S05]  /*2c80*/  @P0 BRA `(.L_x_83) ;  /* 0x0000000c002c0947 */ /* 0x000fea0003800000 */
[----:B------:R-:W-:Y:S01]  /*2c90*/  IADD3 R4, PT, PT, -R12, UR4, RZ ;  /* 0x000000040c047c10 */ /* 0x000fe2000fffe1ff */
[----:B------:R-:W-:-:S03]  /*2ca0*/  IMAD.MOV.U32 R6, RZ, RZ, R12 ;  /* 0x000000ffff067224 */ /* 0x000fc600078e000c */
[----:B------:R-:W-:-:S13]  /*2cb0*/  LOP3.LUT P0, R7, R4, 0x3, RZ, 0xc0, !PT ;  /* 0x0000000304077812 */ /* 0x000fda000780c0ff */
[----:B------:R-:W-:Y:S05]  /*2cc0*/  @!P0 BRA `(.L_x_84) ;  /* 0x0000000000bc8947 */ /* 0x000fea0003800000 */
[----:B------:R-:W0:Y:S01]  /*2cd0*/  LDCU.64 UR4, c[0x0][0x380] ;  /* 0x00007000ff0477ac */ /* 0x000e220008000a00 */
[----:B------:R-:W-:Y:S01]  /*2ce0*/  IMAD.WIDE.U32 R4, R12, 0x4, RZ ;  /* 0x000000040c047825 */ /* 0x000fe200078e00ff */
[----:B------:R-:W-:-:S03]  /*2cf0*/  IADD3 R6, PT, PT, R7, R12, RZ ;  /* 0x0000000c07067210 */ /* 0x000fc60007ffe0ff */
[----:B------:R-:W-:Y:S02]  /*2d00*/  IMAD.MOV R7, RZ, RZ, -R7 ;  /* 0x000000ffff077224 */ /* 0x000fe400078e0a07 */
[----:B------:R-:W-:-:S03]  /*2d10*/  IMAD.WIDE R4, R0, 0x4, R4 ;  /* 0x0000000400047825 */ /* 0x000fc600078e0204 */
[----:B0-----:R-:W-:-:S04]  /*2d20*/  IADD3 R13, P0, PT, R4, UR4, RZ ;  /* 0x00000004040d7c10 */ /* 0x001fc8000ff1e0ff */
[----:B------:R-:W-:-:S09]  /*2d30*/  IADD3.X R5, PT, PT, R5, UR5, RZ, P0, !PT ;  /* 0x0000000505057c10 */ /* 0x000fd200087fe4ff */
.L_x_89:
[----:B------:R-:W-:-:S05]  /*2d40*/  IMAD.MOV.U32 R4, RZ, RZ, R13 ;  /* 0x000000ffff047224 */ /* 0x000fca00078e000d */
[----:B------:R-:W2:Y:S01]  /*2d50*/  LDG.E.CONSTANT R15, desc[UR6][R4.64] ;  /* 0x00000006040f7981 */ /* 0x000ea2000c1e9900 */
[----:B------:R-:W-:Y:S01]  /*2d60*/  VIADD R7, R7, 0x1 ;  /* 0x0000000107077836 */ /* 0x000fe20000000000 */
[----:B------:R-:W-:Y:S04]  /*2d70*/  BSSY.RECONVERGENT B0, `(.L_x_85) ;  /* 0x0000021000007945 */ /* 0x000fe80003800200 */
[----:B------:R-:W-:Y:S02]  /*2d80*/  ISETP.NE.AND P0, PT, R7, RZ, PT ;  /* 0x000000ff0700720c */ /* 0x000fe40003f05270 */
[----:B--2---:R-:W-:-:S13]  /*2d90*/  FSETP.GTU.AND P1, PT, R15, R3, PT ;  /* 0x000000030f00720b */ /* 0x004fda0003f2c000 */
        /* <DEDUP_REMOVED lines=14> */
[----:B------:R-:W-:Y:S01]  /*2e80*/  IMAD.MOV.U32 R4, RZ, RZ, 0x1 ;  /* 0x00000001ff047424 */ /* 0x000fe200078e00ff */
[----:B------:R-:W-:-:S11]  /*2e90*/  MOV R8, R9 ;  /* 0x0000000900087202 */ /* 0x000fd60000000f00 */
[----:B------:R-:W-:Y:S02]  /*2ea0*/  @P1 IMAD.MOV.U32 R9, RZ, RZ, R10 ;  /* 0x000000ffff091224 */ /* 0x000fe400078e000a */
[----:B------:R-:W-:-:S07]  /*2eb0*/  @P1 IMAD.MOV.U32 R4, RZ, RZ, RZ ;  /* 0x000000ffff041224 */ /* 0x000fce00078e00ff */
.L_x_88:
[----:B------:R-:W-:Y:S05]  /*2ec0*/  BSYNC.RECONVERGENT B1 ;  /* 0x0000000000017941 */ /* 0x000fea0003800200 */
.L_x_87:
        /* <DEDUP_REMOVED lines=11> */
.L_x_86:
[----:B------:R-:W-:Y:S05]  /*2f80*/  BSYNC.RECONVERGENT B0 ;  /* 0x0000000000007941 */ /* 0x000fea0003800200 */
.L_x_85:
[----:B------:R-:W-:-:S05]  /*2f90*/  IADD3 R13, P1, PT, R13, 0x4, RZ ;  /* 0x000000040d0d7810 */ /* 0x000fca0007f3e0ff */
[----:B------:R-:W-:Y:S01]  /*2fa0*/  IMAD.X R5, RZ, RZ, R5, P1 ;  /* 0x000000ffff057224 */ /* 0x000fe200008e0605 */
[----:B------:R-:W-:Y:S07]  /*2fb0*/  @P0 BRA `(.L_x_89) ;  /* 0xfffffffc00600947 */ /* 0x000fee000383ffff */
.L_x_84:
[----:B------:R-:W0:Y:S02]  /*2fc0*/  LDCU UR4, c[0x0][0x394] ;  /* 0x00007280ff0477ac */ /* 0x000e240008000800 */
[----:B0-----:R-:W-:-:S04]  /*2fd0*/  IADD3 R4, PT, PT, R12, -UR4, RZ ;  /* 0x800000040c047c10 */ /* 0x001fc8000fffe0ff */
[----:B------:R-:W-:-:S13]  /*2fe0*/  ISETP.GT.U32.AND P0, PT, R4, -0x4, PT ;  /* 0xfffffffc0400780c */ /* 0x000fda0003f04070 */
[----:B------:R-:W-:Y:S05]  /*2ff0*/  @P0 BRA `(.L_x_83) ;  /* 0x0000000800500947 */ /* 0x000fea0003800000 */
[----:B------:R-:W0:Y:S01]  /*3000*/  LDCU.64 UR8, c[0x0][0x380] ;  /* 0x00007000ff0877ac */ /* 0x000e220008000a00 */
[----:B------:R-:W-:-:S04]  /*3010*/  IMAD.WIDE.U32 R4, R6, 0x4, RZ ;  /* 0x0000000406047825 */ /* 0x000fc800078e00ff */
[----:B------:R-:W-:Y:S02]  /*3020*/  VIADD R6, R6, -UR4 ;  /* 0x8000000406067c36 */ /* 0x000fe40008000000 */
[----:B------:R-:W-:-:S03]  /*3030*/  IMAD.WIDE R4, R0, 0x4, R4 ;  /* 0x0000000400047825 */ /* 0x000fc600078e0204 */
[----:B0-----:R-:W-:-:S04]  /*3040*/  IADD3 R4, P0, PT, R4, UR8, RZ ;  /* 0x0000000804047c10 */ /* 0x001fc8000ff1e0ff */
[----:B------:R-:W-:-:S04]  /*3050*/  IADD3 R4, P1, PT, R4, 0x8, RZ ;  /* 0x0000000804047810 */ /* 0x000fc80007f3e0ff */
[----:B------:R-:W-:-:S09]  /*3060*/  IADD3.X R5, PT, PT, RZ, UR9, R5, P1, P0 ;  /* 0x00000009ff057c10 */ /* 0x000fd20008fe0405 */
.L_x_106:
        /* <DEDUP_REMOVED lines=23> */
.L_x_93:
[----:B------:R-:W-:Y:S05]  /*31e0*/  BSYNC.RECONVERGENT B1 ;  /* 0x0000000000017941 */ /* 0x000fea0003800200 */
.L_x_92:
        /* <DEDUP_REMOVED lines=11> */
.L_x_91:
[----:B------:R-:W-:Y:S05]  /*32a0*/  BSYNC.RECONVERGENT B0 ;  /* 0x0000000000007941 */ /* 0x000fea0003800200 */
.L_x_90:
[----:B------:R-:W2:Y:S01]  /*32b0*/  LDG.E.CONSTANT R7, desc[UR6][R4.64+-0x4] ;  /* 0xfffffc0604077981 */ /* 0x000ea2000c1e9900 */
        /* <DEDUP_REMOVED lines=20> */
.L_x_97:
[----:B------:R-:W-:Y:S05]  /*3400*/  BSYNC.RECONVERGENT B1 ;  /* 0x0000000000017941 */ /* 0x000fea0003800200 */
.L_x_96:
        /* <DEDUP_REMOVED lines=11> */
.L_x_95:
[----:B------:R-:W-:Y:S05]  /*34c0*/  BSYNC.RECONVERGENT B0 ;  /* 0x0000000000007941 */ /* 0x000fea0003800200 */
.L_x_94:
        /* <DEDUP_REMOVED lines=21> */
.L_x_101:
[----:B------:R-:W-:Y:S05]  /*3620*/  BSYNC.RECONVERGENT B1 ;  /* 0x0000000000017941 */ /* 0x000fea0003800200 */
.L_x_100:
        /* <DEDUP_REMOVED lines=11> */
.L_x_99:
[----:B------:R-:W-:Y:S05]  /*36e0*/  BSYNC.RECONVERGENT B0 ;  /* 0x0000000000007941 */ /* 0x000fea0003800200 */
.L_x_98:
        /* <DEDUP_REMOVED lines=21> */
.L_x_105:
[----:B------:R-:W-:Y:S05]  /*3840*/  BSYNC.RECONVERGENT B1 ;  /* 0x0000000000017941 */ /* 0x000fea0003800200 */
.L_x_104:
        /* <DEDUP_REMOVED lines=11> */
.L_x_103:
[----:B------:R-:W-:Y:S05]  /*3900*/  BSYNC.RECONVERGENT B0 ;  /* 0x0000000000007941 */ /* 0x000fea0003800200 */
.L_x_102:
[----:B------:R-:W-:-:S05]  /*3910*/  IADD3 R4, P1, PT, R4, 0x10, RZ ;  /* 0x0000001004047810 */ /* 0x000fca0007f3e0ff */
[----:B------:R-:W-:Y:S01]  /*3920*/  IMAD.X R5, RZ, RZ, R5, P1 ;  /* 0x000000ffff057224 */ /* 0x000fe200008e0605 */
[----:B------:R-:W-:Y:S07]  /*3930*/  @P0 BRA `(.L_x_106) ;  /* 0xfffffff400cc0947 */ /* 0x000fee000383ffff */
.L_x_83:
[----:B------:R-:W0:Y:S01]  /*3940*/  LDC.64 R4, c[0x0][0x388] ;  /* 0x0000e200ff047b82 */ /* 0x000e220000000a00 */
[----:B------:R-:W-:-:S04]  /*3950*/  IMAD R11, R11, 0x5, RZ ;  /* 0x000000050b0b7824 */ /* 0x000fc800078e02ff */
[----:B0-----:R-:W-:-:S05]  /*3960*/  IMAD.WIDE R4, R11, 0x4, R4 ;  /* 0x000000040b047825 */ /* 0x001fca00078e0204 */
[----:B------:R-:W-:Y:S04]  /*3970*/  STG.E desc[UR6][R4.64], R10 ;  /* 0x0000000a04007986 */ /* 0x000fe8000c101906 */
[----:B------:R-:W-:Y:S04]  /*3980*/  STG.E desc[UR6][R4.64+0x4], R9 ;  /* 0x0000040904007986 */ /* 0x000fe8000c101906 */
[----:B------:R-:W-:Y:S04]  /*3990*/  STG.E desc[UR6][R4.64+0x8], R8 ;  /* 0x0000080804007986 */ /* 0x000fe8000c101906 */
[----:B------:R-:W-:Y:S04]  /*39a0*/  STG.E desc[UR6][R4.64+0xc], R2 ;  /* 0x00000c0204007986 */ /* 0x000fe8000c101906 */
[----:B------:R-:W-:Y:S01]  /*39b0*/  STG.E desc[UR6][R4.64+0x10], R3 ;  /* 0x0000100304007986 */ /* 0x000fe2000c101906 */
[----:B------:R-:W-:Y:S05]  /*39c0*/  EXIT ;  /* 0x000000000000794d */ /* 0x000fea0003800000 */
.L_x_107:
[----:B------:R-:W-:-:S00]  /*39d0*/  BRA `(.L_x_107) ;  /* 0xfffffffc00fc7947 */ /* 0x000fc0000383ffff */
[----:B------:R-:W-:-:S00]  /*39e0*/  NOP ;  /* 0x0000000000007918 */ /* 0x000fc00000000000 */
        /* <DEDUP_REMOVED lines=9> */
.L_x_108:


//--------------------- .nv.shared.reserved.0     --------------------------
	.section	.nv.shared.reserved.0,"aw",@nobits
	.weak		__nv_reservedSMEM_offset_0_alias
	.size		__nv_reservedSMEM_offset_0_alias, 0, 64
	.other		__nv_reservedSMEM_offset_0_alias,@"STO_CUDA_RESERVED_SHARED STV_DEFAULT"
__nv_reservedSMEM_offset_0_alias:
	.zero		0
	.zero		64


//--------------------- .nv.constant0._Z11topk_kernelPKfPfii --------------------------
	.section	.nv.constant0._Z11topk_kernelPKfPfii,"a",@progbits
	.sectionflags	@""
	.align	4
.nv.constant0._Z11topk_kernelPKfPfii:
	.zero		920


//--------------------- SYMBOLS --------------------------

	.type		.nv.reservedSmem.offset0,@object
	.size		.nv.reservedSmem.offset0,0x4
